//
// Generated by NVIDIA NVVM Compiler
//
// Compiler Build ID: CL-36424714
// Cuda compilation tools, release 13.0, V13.0.88
// Based on NVVM 20.0.0
//

.version 9.0
.target sm_100
.address_size 64

	// .globl	_Z7add_parPiS_S_i

.visible .entry _Z7add_parPiS_S_i(
	.param .u64 .ptr .align 1 _Z7add_parPiS_S_i_param_0,
	.param .u64 .ptr .align 1 _Z7add_parPiS_S_i_param_1,
	.param .u64 .ptr .align 1 _Z7add_parPiS_S_i_param_2,
	.param .u32 _Z7add_parPiS_S_i_param_3
)
{
	.reg .pred 	%p<2>;
	.reg .b32 	%r<9>;
	.reg .b64 	%rd<11>;

	ld.param.u64 	%rd1, [_Z7add_parPiS_S_i_param_0];
	ld.param.u64 	%rd2, [_Z7add_parPiS_S_i_param_1];
	ld.param.u64 	%rd3, [_Z7add_parPiS_S_i_param_2];
	ld.param.u32 	%r2, [_Z7add_parPiS_S_i_param_3];
	mov.u32 	%r3, %tid.x;
	mov.u32 	%r4, %ctaid.x;
	mov.u32 	%r5, %ntid.x;
	mad.lo.s32 	%r1, %r4, %r5, %r3;
	setp.ge.s32 	%p1, %r1, %r2;
	@%p1 bra 	$L__BB0_2;
	cvta.to.global.u64 	%rd4, %rd1;
	cvta.to.global.u64 	%rd5, %rd2;
	cvta.to.global.u64 	%rd6, %rd3;
	mul.wide.s32 	%rd7, %r1, 4;
	add.s64 	%rd8, %rd4, %rd7;
	ld.global.u32 	%r6, [%rd8];
	add.s64 	%rd9, %rd5, %rd7;
	ld.global.u32 	%r7, [%rd9];
	add.s32 	%r8, %r7, %r6;
	add.s64 	%rd10, %rd6, %rd7;
	st.global.u32 	[%rd10], %r8;
$L__BB0_2:
	ret;

}


// ===== COMPILED SASS (sm_100) =====

	.target	sm_100

	.elftype	@"ET_EXEC"


//--------------------- .note.nv.tkinfo           --------------------------
	.section	.note.nv.tkinfo,"",@"SHT_NOTE"
	.sectionflags	@"SHF_NOTE_NV_TKINFO"
	.tkinfo
        /*0018*/ 	.word	0x00000002
        /*0030*/ 	.string	""
        /*0030*/ 	.string	"ptxas"
        /*0030*/ 	.string	"Cuda compilation tools, release 13.0, V13.0.88"
        /*0030*/ 	.string	"Build cuda_13.0.r13.0/compiler.36424714_0"
        /*0030*/ 	.string	"-arch sm_100 -m 64 "



//--------------------- .note.nv.cuinfo           --------------------------
	.section	.note.nv.cuinfo,"",@"SHT_NOTE"
	.sectionflags	@"SHF_NOTE_NV_CUINFO"
        /*0018*/ 	.short	0x0002
        /*001a*/ 	.short	0x0064
        /*001c*/ 	.short	0x0082
	.zero		2


//--------------------- .nv.info                  --------------------------
	.section	.nv.info,"",@"SHT_CUDA_INFO"
	.align	4


	//----- nvinfo : EIATTR_REGCOUNT
	.align		4
        /*0000*/ 	.byte	0x04, 0x2f
        /*0002*/ 	.short	(.L_1 - .L_0)
	.align		4
.L_0:
        /*0004*/ 	.word	index@(_Z7add_parPiS_S_i)
        /*0008*/ 	.word	0x0000000c


	//----- nvinfo : EIATTR_FRAME_SIZE
	.align		4
.L_1:
        /*000c*/ 	.byte	0x04, 0x11
        /*000e*/ 	.short	(.L_3 - .L_2)
	.align		4
.L_2:
        /*0010*/ 	.word	index@(_Z7add_parPiS_S_i)
        /*0014*/ 	.word	0x00000000


	//----- nvinfo : EIATTR_MIN_STACK_SIZE
	.align		4
.L_3:
        /*0018*/ 	.byte	0x04, 0x12
        /*001a*/ 	.short	(.L_5 - .L_4)
	.align		4
.L_4:
        /*001c*/ 	.word	index@(_Z7add_parPiS_S_i)
        /*0020*/ 	.word	0x00000000
.L_5:


//--------------------- .nv.compat                --------------------------
	.section	.nv.compat,"",@"SHT_CUDA_COMPAT_INFO"
	.align	4
        /*0000*/ 	.byte	0x02, 0x09, 0x00, 0x00, 0x02, 0x02, 0x01, 0x00, 0x02, 0x05, 0x05, 0x00, 0x03, 0x07, 0x01, 0x01
        /*0010*/ 	.byte	0x02, 0x03, 0x00, 0x00, 0x02, 0x06, 0x01, 0x00, 0x04, 0x0b, 0x08, 0x00, 0x09, 0x00, 0x00, 0x00
        /*0020*/ 	.byte	0x00, 0x00, 0x00, 0x00


//--------------------- .nv.info._Z7add_parPiS_S_i --------------------------
	.section	.nv.info._Z7add_parPiS_S_i,"",@"SHT_CUDA_INFO"
	.sectionflags	@""
	.align	4


	//----- nvinfo : EIATTR_CUDA_API_VERSION
	.align		4
        /*0000*/ 	.byte	0x04, 0x37
        /*0002*/ 	.short	(.L_7 - .L_6)
.L_6:
        /*0004*/ 	.word	0x00000082


	//----- nvinfo : EIATTR_KPARAM_INFO
	.align		4
.L_7:
        /*0008*/ 	.byte	0x04, 0x17
        /*000a*/ 	.short	(.L_9 - .L_8)
.L_8:
        /*000c*/ 	.word	0x00000000
        /*0010*/ 	.short	0x0003
        /*0012*/ 	.short	0x0018
        /*0014*/ 	.byte	0x00, 0xf0, 0x11, 0x00


	//----- nvinfo : EIATTR_KPARAM_INFO
	.align		4
.L_9:
        /*0018*/ 	.byte	0x04, 0x17
        /*001a*/ 	.short	(.L_11 - .L_10)
.L_10:
        /*001c*/ 	.word	0x00000000
        /*0020*/ 	.short	0x0002
        /*0022*/ 	.short	0x0010
        /*0024*/ 	.byte	0x00, 0xf5, 0x21, 0x00


	//----- nvinfo : EIATTR_KPARAM_INFO
	.align		4
.L_11:
        /*0028*/ 	.byte	0x04, 0x17
        /*002a*/ 	.short	(.L_13 - .L_12)
.L_12:
        /*002c*/ 	.word	0x00000000
        /*0030*/ 	.short	0x0001
        /*0032*/ 	.short	0x0008
        /*0034*/ 	.byte	0x00, 0xf5, 0x21, 0x00


	//----- nvinfo : EIATTR_KPARAM_INFO
	.align		4
.L_13:
        /*0038*/ 	.byte	0x04, 0x17
        /*003a*/ 	.short	(.L_15 - .L_14)
.L_14:
        /*003c*/ 	.word	0x00000000
        /*0040*/ 	.short	0x0000
        /*0042*/ 	.short	0x0000
        /*0044*/ 	.byte	0x00, 0xf5, 0x21, 0x00


	//----- nvinfo : EIATTR_SPARSE_MMA_MASK
	.align		4
.L_15:
        /*0048*/ 	.byte	0x03, 0x50
        /*004a*/ 	.short	0x0000


	//----- nvinfo : EIATTR_MAXREG_COUNT
	.align		4
        /*004c*/ 	.byte	0x03, 0x1b
        /*004e*/ 	.short	0x00ff


	//----- nvinfo : EIATTR_MERCURY_ISA_VERSION
	.align		4
        /*0050*/ 	.byte	0x03, 0x5f
        /*0052*/ 	.short	0x0101


	//----- nvinfo : EIATTR_VRC_CTA_INIT_COUNT
	.align		4
        /*0054*/ 	.byte	0x02, 0x4a
	.zero		1
	.zero		1


	//----- nvinfo : EIATTR_EXIT_INSTR_OFFSETS
	.align		4
        /*0058*/ 	.byte	0x04, 0x1c
        /*005a*/ 	.short	(.L_17 - .L_16)


	//   ....[0]....
.L_16:
        /*005c*/ 	.word	0x00000070


	//   ....[1]....
        /*0060*/ 	.word	0x00000130


	//----- nvinfo : EIATTR_CBANK_PARAM_SIZE
	.align		4
.L_17:
        /*0064*/ 	.byte	0x03, 0x19
        /*0066*/ 	.short	0x001c


	//----- nvinfo : EIATTR_PARAM_CBANK
	.align		4
        /*0068*/ 	.byte	0x04, 0x0a
        /*006a*/ 	.short	(.L_19 - .L_18)
	.align		4
.L_18:
        /*006c*/ 	.word	index@(.nv.constant0._Z7add_parPiS_S_i)
        /*0070*/ 	.short	0x0380
        /*0072*/ 	.short	0x001c


	//----- nvinfo : EIATTR_SW_WAR
	.align		4
.L_19:
        /*0074*/ 	.byte	0x04, 0x36
        /*0076*/ 	.short	(.L_21 - .L_20)
.L_20:
        /*0078*/ 	.word	0x00000008
.L_21:


//--------------------- .nv.callgraph             --------------------------
	.section	.nv.callgraph,"",@"SHT_CUDA_CALLGRAPH"
	.align	4
	.sectionentsize	8
	.align		4
        /*0000*/ 	.word	0x00000000
	.align		4
        /*0004*/ 	.word	0xffffffff
	.align		4
        /*0008*/ 	.word	0x00000000
	.align		4
        /*000c*/ 	.word	0xfffffffe
	.align		4
        /*0010*/ 	.word	0x00000000
	.align		4
        /*0014*/ 	.word	0xfffffffd
	.align		4
        /*0018*/ 	.word	0x00000000
	.align		4
        /*001c*/ 	.word	0xfffffffc


//--------------------- .text._Z7add_parPiS_S_i   --------------------------
	.section	.text._Z7add_parPiS_S_i,"ax",@progbits
	.align	128
        .global         _Z7add_parPiS_S_i
        .type           _Z7add_parPiS_S_i,@function
        .size           _Z7add_parPiS_S_i,(.L_x_1 - _Z7add_parPiS_S_i)
        .other          _Z7add_parPiS_S_i,@"STO_CUDA_ENTRY STV_DEFAULT"
_Z7add_parPiS_S_i:
.text._Z7add_parPiS_S_i:
[----:B------:R-:W-:Y:S01]  /*0000*/  LDC R1, c[0x0][0x37c] ;  /* 0x0000df00ff017b82 */ /* 0x000fe20000000800 */
[----:B------:R-:W0:Y:S07]  /*0010*/  S2R R9, SR_TID.X ;  /* 0x0000000000097919 */ /* 0x000e2e0000002100 */
[----:B------:R-:W0:Y:S01]  /*0020*/  S2UR UR4, SR_CTAID.X ;  /* 0x00000000000479c3 */ /* 0x000e220000002500 */
[----:B------:R-:W1:Y:S07]  /*0030*/  LDCU UR5, c[0x0][0x398] ;  /* 0x00007300ff0577ac */ /* 0x000e6e0008000800 */
[----:B------:R-:W0:Y:S02]  /*0040*/  LDC R0, c[0x0][0x360] ;  /* 0x0000d800ff007b82 */ /* 0x000e240000000800 */
[----:B0-----:R-:W-:-:S05]  /*0050*/  IMAD R9, R0, UR4, R9 ;  /* 0x0000000400097c24 */ /* 0x001fca000f8e0209 */
[----:B-1----:R-:W-:-:S13]  /*0060*/  ISETP.GE.AND P0, PT, R9, UR5, PT ;  /* 0x0000000509007c0c */ /* 0x002fda000bf06270 */
[----:B------:R-:W-:Y:S05]  /*0070*/  @P0 EXIT ;  /* 0x000000000000094d */ /* 0x000fea0003800000 */
[----:B------:R-:W0:Y:S01]  /*0080*/  LDC.64 R2, c[0x0][0x380] ;  /* 0x0000e000ff027b82 */ /* 0x000e220000000a00 */
[----:B------:R-:W1:Y:S07]  /*0090*/  LDCU.64 UR4, c[0x0][0x358] ;  /* 0x00006b00ff0477ac */ /* 0x000e6e0008000a00 */
[----:B------:R-:W2:Y:S08]  /*00a0*/  LDC.64 R4, c[0x0][0x388] ;  /* 0x0000e200ff047b82 */ /* 0x000eb00000000a00 */
[----:B------:R-:W3:Y:S01]  /*00b0*/  LDC.64 R6, c[0x0][0x390] ;  /* 0x0000e400ff067b82 */ /* 0x000ee20000000a00 */
[----:B0-----:R-:W-:-:S06]  /*00c0*/  IMAD.WIDE R2, R9, 0x4, R2 ;  /* 0x0000000409027825 */ /* 0x001fcc00078e0202 */
[----:B-1----:R-:W4:Y:S01]  /*00d0*/  LDG.E R2, desc[UR4][R2.64] ;  /* 0x0000000402027981 */ /* 0x002f22000c1e1900 */
[----:B--2---:R-:W-:-:S06]  /*00e0*/  IMAD.WIDE R4, R9, 0x4, R4 ;  /* 0x0000000409047825 */ /* 0x004fcc00078e0204 */
[----:B------:R-:W4:Y:S01]  /*00f0*/  LDG.E R5, desc[UR4][R4.64] ;  /* 0x0000000404057981 */ /* 0x000f22000c1e1900 */
[----:B---3--:R-:W-:Y:S01]  /*0100*/  IMAD.WIDE R6, R9, 0x4, R6 ;  /* 0x0000000409067825 */ /* 0x008fe200078e0206 */
[----:B----4-:R-:W-:-:S05]  /*0110*/  IADD3 R9, PT, PT, R2, R5, RZ ;  /* 0x0000000502097210 */ /* 0x010fca0007ffe0ff */
[----:B------:R-:W-:Y:S01]  /*0120*/  STG.E desc[UR4][R6.64], R9 ;  /* 0x0000000906007986 */ /* 0x000fe2000c101904 */
[----:B------:R-:W-:Y:S05]  /*0130*/  EXIT ;  /* 0x000000000000794d */ /* 0x000fea0003800000 */
.L_x_0:
[----:B------:R-:W-:-:S00]  /*0140*/  BRA `(.L_x_0) ;  /* 0xfffffffc00fc7947 */ /* 0x000fc0000383ffff */
[----:B------:R-:W-:-:S00]  /*0150*/  NOP ;  /* 0x0000000000007918 */ /* 0x000fc00000000000 */
        /* <DEDUP_REMOVED lines=10> */
.L_x_1:


//--------------------- .nv.shared.reserved.0     --------------------------
	.section	.nv.shared.reserved.0,"aw",@nobits
	.weak		__nv_reservedSMEM_offset_0_alias
	.size		__nv_reservedSMEM_offset_0_alias, 0, 64
	.other		__nv_reservedSMEM_offset_0_alias,@"STO_CUDA_RESERVED_SHARED STV_DEFAULT"
__nv_reservedSMEM_offset_0_alias:
	.zero		0
	.zero		64


//--------------------- .nv.constant0._Z7add_parPiS_S_i --------------------------
	.section	.nv.constant0._Z7add_parPiS_S_i,"a",@progbits
	.sectionflags	@""
	.align	4
.nv.constant0._Z7add_parPiS_S_i:
	.zero		924


//--------------------- SYMBOLS --------------------------

	.type		.nv.reservedSmem.offset0,@object
	.size		.nv.reservedSmem.offset0,0x4
